	.headerflags	@"EF_CUDA_TEXMODE_UNIFIED EF_CUDA_64BIT_ADDRESS EF_CUDA_ACCELERATORS EF_CUDA_SM90 EF_CUDA_VIRTUAL_SM(EF_CUDA_SM90)"
	.elftype	@"ET_EXEC"


//--------------------- .nv.info                  --------------------------
	.section	.nv.info,"",@"SHT_CUDA_INFO"
	.align	4


	//----- nvinfo : EIATTR_REGCOUNT
	.align		4
        /*0000*/ 	.byte	0x04, 0x2f
        /*0002*/ 	.short	(.L_1 - .L_0)
	.align		4
.L_0:
        /*0004*/ 	.word	index@(triton_poi_fused_replication_pad1d_0)
        /*0008*/ 	.word	0x0000000d


	//----- nvinfo : EIATTR_MIN_STACK_SIZE
	.align		4
.L_1:
        /*000c*/ 	.byte	0x04, 0x12
        /*000e*/ 	.short	(.L_3 - .L_2)
	.align		4
.L_2:
        /*0010*/ 	.word	index@(triton_poi_fused_replication_pad1d_0)
        /*0014*/ 	.word	0x00000000


	//----- nvinfo : EIATTR_FRAME_SIZE
	.align		4
.L_3:
        /*0018*/ 	.byte	0x04, 0x11
        /*001a*/ 	.short	(.L_5 - .L_4)
	.align		4
.L_4:
        /*001c*/ 	.word	index@(triton_poi_fused_replication_pad1d_0)
        /*0020*/ 	.word	0x00000000


	//----- nvinfo : EIATTR_MIN_STACK_SIZE
	.align		4
.L_5:
        /*0024*/ 	.byte	0x04, 0x12
        /*0026*/ 	.short	(.L_7 - .L_6)
	.align		4
.L_6:
        /*0028*/ 	.word	index@(triton_poi_fused_replication_pad1d_0)
        /*002c*/ 	.word	0x00000000
.L_7:


//--------------------- .nv.info.triton_poi_fused_replication_pad1d_0 --------------------------
	.section	.nv.info.triton_poi_fused_replication_pad1d_0,"",@"SHT_CUDA_INFO"
	.sectionflags	@""
	.align	4


	//----- nvinfo : EIATTR_CUDA_API_VERSION
	.align		4
        /*0000*/ 	.byte	0x04, 0x37
        /*0002*/ 	.short	(.L_9 - .L_8)
.L_8:
        /*0004*/ 	.word	0x0000007c


	//----- nvinfo : EIATTR_KPARAM_INFO
	.align		4
.L_9:
        /*0008*/ 	.byte	0x04, 0x17
        /*000a*/ 	.short	(.L_11 - .L_10)
.L_10:
        /*000c*/ 	.word	0x00000000
        /*0010*/ 	.short	0x0002
        /*0012*/ 	.short	0x0010
        /*0014*/ 	.byte	0x00, 0xf0, 0x11, 0x00


	//----- nvinfo : EIATTR_KPARAM_INFO
	.align		4
.L_11:
        /*0018*/ 	.byte	0x04, 0x17
        /*001a*/ 	.short	(.L_13 - .L_12)
.L_12:
        /*001c*/ 	.word	0x00000000
        /*0020*/ 	.short	0x0001
        /*0022*/ 	.short	0x0008
        /*0024*/ 	.byte	0x00, 0xf4, 0x21, 0x00


	//----- nvinfo : EIATTR_KPARAM_INFO
	.align		4
.L_13:
        /*0028*/ 	.byte	0x04, 0x17
        /*002a*/ 	.short	(.L_15 - .L_14)
.L_14:
        /*002c*/ 	.word	0x00000000
        /*0030*/ 	.short	0x0000
        /*0032*/ 	.short	0x0000
        /*0034*/ 	.byte	0x00, 0xf4, 0x21, 0x00


	//----- nvinfo : EIATTR_SPARSE_MMA_MASK
	.align		4
.L_15:
        /*0038*/ 	.byte	0x03, 0x50
        /*003a*/ 	.short	0x0000


	//----- nvinfo : EIATTR_MAXREG_COUNT
	.align		4
        /*003c*/ 	.byte	0x03, 0x1b
        /*003e*/ 	.short	0x00ff


	//----- nvinfo : EIATTR_EXIT_INSTR_OFFSETS
	.align		4
        /*0040*/ 	.byte	0x04, 0x1c
        /*0042*/ 	.short	(.L_17 - .L_16)


	//   ....[0]....
.L_16:
        /*0044*/ 	.word	0x00000250


	//   ....[1]....
        /*0048*/ 	.word	0x00000270


	//----- nvinfo : EIATTR_REQNTID
	.align		4
.L_17:
        /*004c*/ 	.byte	0x04, 0x10
        /*004e*/ 	.short	(.L_19 - .L_18)
.L_18:
        /*0050*/ 	.word	0x00000080
        /*0054*/ 	.word	0x00000001
        /*0058*/ 	.word	0x00000001


	//----- nvinfo : EIATTR_CRS_STACK_SIZE
	.align		4
.L_19:
        /*005c*/ 	.byte	0x04, 0x1e
        /*005e*/ 	.short	(.L_21 - .L_20)
.L_20:
        /*0060*/ 	.word	0x00000000


	//----- nvinfo : EIATTR_CBANK_PARAM_SIZE
	.align		4
.L_21:
        /*0064*/ 	.byte	0x03, 0x19
        /*0066*/ 	.short	0x0014


	//----- nvinfo : EIATTR_PARAM_CBANK
	.align		4
        /*0068*/ 	.byte	0x04, 0x0a
        /*006a*/ 	.short	(.L_23 - .L_22)
	.align		4
.L_22:
        /*006c*/ 	.word	index@(.nv.constant0.triton_poi_fused_replication_pad1d_0)
        /*0070*/ 	.short	0x0210
        /*0072*/ 	.short	0x0014


	//----- nvinfo : EIATTR_SW_WAR
	.align		4
.L_23:
        /*0074*/ 	.byte	0x04, 0x36
        /*0076*/ 	.short	(.L_25 - .L_24)
.L_24:
        /*0078*/ 	.word	0x00000008
.L_25:


//--------------------- .nv.callgraph             --------------------------
	.section	.nv.callgraph,"",@"SHT_CUDA_CALLGRAPH"
	.align	4
	.sectionentsize	8
	.align		4
        /*0000*/ 	.word	0x00000000
	.align		4
        /*0004*/ 	.word	0xffffffff
	.align		4
        /*0008*/ 	.word	0x00000000
	.align		4
        /*000c*/ 	.word	0xfffffffe
	.align		4
        /*0010*/ 	.word	0x00000000
	.align		4
        /*0014*/ 	.word	0xfffffffd
	.align		4
        /*0018*/ 	.word	0x00000000
	.align		4
        /*001c*/ 	.word	0xfffffffc


//--------------------- .text.triton_poi_fused_replication_pad1d_0 --------------------------
	.section	.text.triton_poi_fused_replication_pad1d_0,"ax",@progbits
	.align	128
        .global         triton_poi_fused_replication_pad1d_0
        .type           triton_poi_fused_replication_pad1d_0,@function
        .size           triton_poi_fused_replication_pad1d_0,(.L_x_3 - triton_poi_fused_replication_pad1d_0)
        .other          triton_poi_fused_replication_pad1d_0,@"STO_CUDA_ENTRY STV_DEFAULT"
triton_poi_fused_replication_pad1d_0:
.text.triton_poi_fused_replication_pad1d_0:
[----:B------:R-:W0:Y:S02]  /*0000*/  LDC R1, c[0x0][0x28] ;  /* 0x00000a00ff017b82 */ /* 0x000e240000000800 */
[----:B------:R-:W1:Y:S01]  /*0010*/  S2R R0, SR_TID.X ;  /* 0x0000000000007919 */ /* 0x000e620000002100 */
[----:B------:R-:W-:Y:S01]  /*0020*/  ULDC.64 UR4, c[0x0][0x208] ;  /* 0x0000820000047ab9 */ /* 0x000fe20000000a00 */
[----:B------:R-:W-:Y:S01]  /*0030*/  BSSY B0, `(.L_x_0) ;  /* 0x0000021000007945 */ /* 0x000fe20003800000 */
[----:B------:R-:W2:Y:S01]  /*0040*/  S2R R5, SR_CTAID.X ;  /* 0x0000000000057919 */ /* 0x000ea20000002500 */
[----:B-1----:R-:W-:Y:S02]  /*0050*/  LOP3.LUT R0, R0, 0x7f, RZ, 0xc0, !PT ;  /* 0x0000007f00007812 */ /* 0x002fe400078ec0ff */
[----:B--2---:R-:W-:-:S03]  /*0060*/  SHF.R.S32.HI R8, RZ, 0x18, R5 ;  /* 0x00000018ff087819 */ /* 0x004fc60000011405 */
[----:B------:R-:W-:Y:S01]  /*0070*/  IMAD R7, R5, 0x80, R0 ;  /* 0x0000008005077824 */ /* 0x000fe200078e0200 */
[----:B------:R-:W-:-:S04]  /*0080*/  SGXT R8, R8, 0x1 ;  /* 0x000000010808781a */ /* 0x000fc80000000200 */
[----:B------:R-:W-:Y:S02]  /*0090*/  SHF.R.S32.HI R0, RZ, 0x1f, R7 ;  /* 0x0000001fff007819 */ /* 0x000fe40000011407 */
[-C--:B------:R-:W-:Y:S02]  /*00a0*/  LEA.HI R8, R8, R7.reuse, RZ, 0x5 ;  /* 0x0000000708087211 */ /* 0x080fe400078f28ff */
[----:B------:R-:W-:Y:S02]  /*00b0*/  LEA.HI R0, R0, R7, RZ, 0x3 ;  /* 0x0000000700007211 */ /* 0x000fe400078f18ff */
[----:B------:R-:W-:Y:S02]  /*00c0*/  SHF.R.S32.HI R8, RZ, 0x5, R8 ;  /* 0x00000005ff087819 */ /* 0x000fe40000011408 */
[----:B------:R-:W-:Y:S02]  /*00d0*/  LOP3.LUT R2, R0, 0xfffffff8, RZ, 0xc0, !PT ;  /* 0xfffffff800027812 */ /* 0x000fe400078ec0ff */
[----:B------:R-:W-:-:S03]  /*00e0*/  SHF.R.S32.HI R0, RZ, 0x3, R0 ;  /* 0x00000003ff007819 */ /* 0x000fc60000011400 */
[----:B------:R-:W-:Y:S01]  /*00f0*/  IMAD.IADD R2, R7, 0x1, -R2 ;  /* 0x0000000107027824 */ /* 0x000fe200078e0a02 */
[----:B------:R-:W-:-:S03]  /*0100*/  LEA.HI R6, R0, R0, RZ, 0x2 ;  /* 0x0000000000067211 */ /* 0x000fc600078f10ff */
[C---:B------:R-:W-:Y:S01]  /*0110*/  VIADD R4, R2.reuse, 0xfffffffd ;  /* 0xfffffffd02047836 */ /* 0x040fe20000000000 */
[----:B------:R-:W-:Y:S02]  /*0120*/  ISETP.GT.AND P0, PT, R2, 0x3, PT ;  /* 0x000000030200780c */ /* 0x000fe40003f04270 */
[----:B------:R-:W1:Y:S01]  /*0130*/  LDC.64 R2, c[0x0][0x210] ;  /* 0x00008400ff027b82 */ /* 0x000e620000000a00 */
[----:B------:R-:W-:Y:S02]  /*0140*/  LOP3.LUT R9, R6, 0xfffffffc, RZ, 0xc0, !PT ;  /* 0xfffffffc06097812 */ /* 0x000fe400078ec0ff */
[----:B------:R-:W-:-:S03]  /*0150*/  SEL R10, R4, RZ, P0 ;  /* 0x000000ff040a7207 */ /* 0x000fc60000000000 */
[----:B------:R-:W-:Y:S01]  /*0160*/  IMAD.IADD R9, R0, 0x1, -R9 ;  /* 0x0000000100097824 */ /* 0x000fe200078e0a09 */
[----:B------:R-:W-:Y:S01]  /*0170*/  ISETP.GT.AND P0, PT, R10, RZ, PT ;  /* 0x000000ff0a00720c */ /* 0x000fe20003f04270 */
[----:B------:R-:W2:Y:S01]  /*0180*/  LDC.64 R4, c[0x0][0x218] ;  /* 0x00008600ff047b82 */ /* 0x000ea20000000a00 */
[----:B------:R-:W-:Y:S01]  /*0190*/  VIMNMX R10, RZ, R10, PT ;  /* 0x0000000aff0a7248 */ /* 0x000fe20003fe0100 */
[----:B------:R-:W-:-:S04]  /*01a0*/  IMAD R9, R8, 0x10, R9 ;  /* 0x0000001008097824 */ /* 0x000fc800078e0209 */
[----:B------:R-:W-:-:S06]  /*01b0*/  VIADD R0, R10, 0x1 ;  /* 0x000000010a007836 */ /* 0x000fcc0000000000 */
[----:B------:R-:W-:Y:S01]  /*01c0*/  @!P0 IMAD.MOV R0, RZ, RZ, R10 ;  /* 0x000000ffff008224 */ /* 0x000fe200078e020a */
[----:B------:R-:W-:-:S03]  /*01d0*/  ISETP.GE.AND P0, PT, R7, 0x80, PT ;  /* 0x000000800700780c */ /* 0x000fc60003f06270 */
[----:B------:R-:W-:-:S04]  /*01e0*/  IMAD R9, R0, 0x8, R9 ;  /* 0x0000000800097824 */ /* 0x000fc800078e0209 */
[----:B-1----:R-:W-:-:S04]  /*01f0*/  IMAD.WIDE R2, R9, 0x4, R2 ;  /* 0x0000000409027825 */ /* 0x002fc800078e0202 */
[----:B--2---:R-:W-:-:S04]  /*0200*/  IMAD.WIDE R4, R7, 0x4, R4 ;  /* 0x0000000407047825 */ /* 0x004fc800078e0204 */
[----:B------:R-:W-:Y:S01]  /*0210*/  IMAD.MOV.U32 R7, RZ, RZ, RZ ;  /* 0x000000ffff077224 */ /* 0x000fe200078e00ff */
[----:B------:R-:W-:Y:S06]  /*0220*/  @P0 BRA `(.L_x_1) ;  /* 0x0000000000040947 */ /* 0x000fec0003800000 */
[----:B------:R1:W5:Y:S02]  /*0230*/  LDG.E.EL R7, desc[UR4][R2.64] ;  /* 0x0000000402077981 */ /* 0x000364000c2e1900 */
.L_x_1:
[----:B------:R-:W-:Y:S05]  /*0240*/  BSYNC B0 ;  /* 0x0000000000007941 */ /* 0x000fea0003800000 */
.L_x_0:
[----:B------:R-:W-:Y:S05]  /*0250*/  @P0 EXIT ;  /* 0x000000000000094d */ /* 0x000fea0003800000 */
[----:B-----5:R-:W-:Y:S01]  /*0260*/  STG.E desc[UR4][R4.64], R7 ;  /* 0x0000000704007986 */ /* 0x020fe2000c101904 */
[----:B------:R-:W-:Y:S05]  /*0270*/  EXIT ;  /* 0x000000000000794d */ /* 0x000fea0003800000 */
.L_x_2:
[----:B------:R-:W-:-:S00]  /*0280*/  BRA `(.L_x_2) ;  /* 0xfffffffc00fc7947 */ /* 0x000fc0000383ffff */
[----:B------:R-:W-:-:S00]  /*0290*/  NOP ;  /* 0x0000000000007918 */ /* 0x000fc00000000000 */
        /* <DEDUP_REMOVED lines=14> */
.L_x_3:


//--------------------- .nv.constant0.triton_poi_fused_replication_pad1d_0 --------------------------
	.section	.nv.constant0.triton_poi_fused_replication_pad1d_0,"a",@progbits
	.sectionflags	@""
	.align	4
.nv.constant0.triton_poi_fused_replication_pad1d_0:
	.zero		548
